//
// Generated by NVIDIA NVVM Compiler
//
// Compiler Build ID: CL-36424714
// Cuda compilation tools, release 13.0, V13.0.88
// Based on NVVM 20.0.0
//

.version 9.0
.target sm_100
.address_size 64

	// .globl	_Z5ilp_1Pfi

.visible .entry _Z5ilp_1Pfi(
	.param .u64 .ptr .align 1 _Z5ilp_1Pfi_param_0,
	.param .u32 _Z5ilp_1Pfi_param_1
)
{
	.reg .pred 	%p<6>;
	.reg .b32 	%r<13>;
	.reg .b32 	%f<32>;
	.reg .b64 	%rd<5>;

	ld.param.u64 	%rd1, [_Z5ilp_1Pfi_param_0];
	ld.param.u32 	%r8, [_Z5ilp_1Pfi_param_1];
	setp.lt.s32 	%p1, %r8, 1;
	mov.f32 	%f31, 0f3F800000;
	@%p1 bra 	$L__BB0_7;
	and.b32  	%r1, %r8, 15;
	setp.lt.u32 	%p2, %r8, 16;
	mov.f32 	%f31, 0f3F800000;
	@%p2 bra 	$L__BB0_4;
	and.b32  	%r9, %r8, 2147483632;
	neg.s32 	%r11, %r9;
	mov.f32 	%f31, 0f3F800000;
$L__BB0_3:
	.pragma "nounroll";
	fma.rn.f32 	%f12, %f31, 0f40000000, 0f40400000;
	fma.rn.f32 	%f13, %f12, 0f40000000, 0f40400000;
	fma.rn.f32 	%f14, %f13, 0f40000000, 0f40400000;
	fma.rn.f32 	%f15, %f14, 0f40000000, 0f40400000;
	fma.rn.f32 	%f16, %f15, 0f40000000, 0f40400000;
	fma.rn.f32 	%f17, %f16, 0f40000000, 0f40400000;
	fma.rn.f32 	%f18, %f17, 0f40000000, 0f40400000;
	fma.rn.f32 	%f19, %f18, 0f40000000, 0f40400000;
	fma.rn.f32 	%f20, %f19, 0f40000000, 0f40400000;
	fma.rn.f32 	%f21, %f20, 0f40000000, 0f40400000;
	fma.rn.f32 	%f22, %f21, 0f40000000, 0f40400000;
	fma.rn.f32 	%f23, %f22, 0f40000000, 0f40400000;
	fma.rn.f32 	%f24, %f23, 0f40000000, 0f40400000;
	fma.rn.f32 	%f25, %f24, 0f40000000, 0f40400000;
	fma.rn.f32 	%f26, %f25, 0f40000000, 0f40400000;
	fma.rn.f32 	%f31, %f26, 0f40000000, 0f40400000;
	add.s32 	%r11, %r11, 16;
	setp.ne.s32 	%p3, %r11, 0;
	@%p3 bra 	$L__BB0_3;
$L__BB0_4:
	setp.eq.s32 	%p4, %r1, 0;
	@%p4 bra 	$L__BB0_7;
	neg.s32 	%r12, %r1;
$L__BB0_6:
	.pragma "nounroll";
	fma.rn.f32 	%f31, %f31, 0f40000000, 0f40400000;
	add.s32 	%r12, %r12, 1;
	setp.ne.s32 	%p5, %r12, 0;
	@%p5 bra 	$L__BB0_6;
$L__BB0_7:
	cvta.to.global.u64 	%rd2, %rd1;
	mov.u32 	%r10, %tid.x;
	mul.wide.u32 	%rd3, %r10, 4;
	add.s64 	%rd4, %rd2, %rd3;
	st.global.f32 	[%rd4], %f31;
	ret;

}
	// .globl	_Z5ilp_4PfS_S_S_i
.visible .entry _Z5ilp_4PfS_S_S_i(
	.param .u64 .ptr .align 1 _Z5ilp_4PfS_S_S_i_param_0,
	.param .u64 .ptr .align 1 _Z5ilp_4PfS_S_S_i_param_1,
	.param .u64 .ptr .align 1 _Z5ilp_4PfS_S_S_i_param_2,
	.param .u64 .ptr .align 1 _Z5ilp_4PfS_S_S_i_param_3,
	.param .u32 _Z5ilp_4PfS_S_S_i_param_4
)
{
	.reg .pred 	%p<6>;
	.reg .b32 	%r<13>;
	.reg .b32 	%f<122>;
	.reg .b64 	%rd<14>;

	ld.param.u64 	%rd1, [_Z5ilp_4PfS_S_S_i_param_0];
	ld.param.u64 	%rd2, [_Z5ilp_4PfS_S_S_i_param_1];
	ld.param.u64 	%rd3, [_Z5ilp_4PfS_S_S_i_param_2];
	ld.param.u64 	%rd4, [_Z5ilp_4PfS_S_S_i_param_3];
	ld.param.u32 	%r8, [_Z5ilp_4PfS_S_S_i_param_4];
	setp.lt.s32 	%p1, %r8, 1;
	mov.f32 	%f121, 0f40C00000;
	mov.f32 	%f120, 0f40A00000;
	mov.f32 	%f119, 0f40800000;
	mov.f32 	%f118, 0f3F800000;
	@%p1 bra 	$L__BB1_7;
	and.b32  	%r1, %r8, 15;
	setp.lt.u32 	%p2, %r8, 16;
	mov.f32 	%f118, 0f3F800000;
	mov.f32 	%f119, 0f40800000;
	mov.f32 	%f120, 0f40A00000;
	mov.f32 	%f121, 0f40C00000;
	@%p2 bra 	$L__BB1_4;
	and.b32  	%r9, %r8, 2147483632;
	neg.s32 	%r11, %r9;
	mov.f32 	%f118, 0f3F800000;
	mov.f32 	%f119, 0f40800000;
	mov.f32 	%f120, 0f40A00000;
	mov.f32 	%f121, 0f40C00000;
$L__BB1_3:
	.pragma "nounroll";
	fma.rn.f32 	%f42, %f118, 0f40000000, 0f40400000;
	fma.rn.f32 	%f43, %f119, 0f40000000, 0f40400000;
	fma.rn.f32 	%f44, %f120, 0f40000000, 0f40400000;
	fma.rn.f32 	%f45, %f121, 0f40000000, 0f40400000;
	fma.rn.f32 	%f46, %f42, 0f40000000, 0f40400000;
	fma.rn.f32 	%f47, %f43, 0f40000000, 0f40400000;
	fma.rn.f32 	%f48, %f44, 0f40000000, 0f40400000;
	fma.rn.f32 	%f49, %f45, 0f40000000, 0f40400000;
	fma.rn.f32 	%f50, %f46, 0f40000000, 0f40400000;
	fma.rn.f32 	%f51, %f47, 0f40000000, 0f40400000;
	fma.rn.f32 	%f52, %f48, 0f40000000, 0f40400000;
	fma.rn.f32 	%f53, %f49, 0f40000000, 0f40400000;
	fma.rn.f32 	%f54, %f50, 0f40000000, 0f40400000;
	fma.rn.f32 	%f55, %f51, 0f40000000, 0f40400000;
	fma.rn.f32 	%f56, %f52, 0f40000000, 0f40400000;
	fma.rn.f32 	%f57, %f53, 0f40000000, 0f40400000;
	fma.rn.f32 	%f58, %f54, 0f40000000, 0f40400000;
	fma.rn.f32 	%f59, %f55, 0f40000000, 0f40400000;
	fma.rn.f32 	%f60, %f56, 0f40000000, 0f40400000;
	fma.rn.f32 	%f61, %f57, 0f40000000, 0f40400000;
	fma.rn.f32 	%f62, %f58, 0f40000000, 0f40400000;
	fma.rn.f32 	%f63, %f59, 0f40000000, 0f40400000;
	fma.rn.f32 	%f64, %f60, 0f40000000, 0f40400000;
	fma.rn.f32 	%f65, %f61, 0f40000000, 0f40400000;
	fma.rn.f32 	%f66, %f62, 0f40000000, 0f40400000;
	fma.rn.f32 	%f67, %f63, 0f40000000, 0f40400000;
	fma.rn.f32 	%f68, %f64, 0f40000000, 0f40400000;
	fma.rn.f32 	%f69, %f65, 0f40000000, 0f40400000;
	fma.rn.f32 	%f70, %f66, 0f40000000, 0f40400000;
	fma.rn.f32 	%f71, %f67, 0f40000000, 0f40400000;
	fma.rn.f32 	%f72, %f68, 0f40000000, 0f40400000;
	fma.rn.f32 	%f73, %f69, 0f40000000, 0f40400000;
	fma.rn.f32 	%f74, %f70, 0f40000000, 0f40400000;
	fma.rn.f32 	%f75, %f71, 0f40000000, 0f40400000;
	fma.rn.f32 	%f76, %f72, 0f40000000, 0f40400000;
	fma.rn.f32 	%f77, %f73, 0f40000000, 0f40400000;
	fma.rn.f32 	%f78, %f74, 0f40000000, 0f40400000;
	fma.rn.f32 	%f79, %f75, 0f40000000, 0f40400000;
	fma.rn.f32 	%f80, %f76, 0f40000000, 0f40400000;
	fma.rn.f32 	%f81, %f77, 0f40000000, 0f40400000;
	fma.rn.f32 	%f82, %f78, 0f40000000, 0f40400000;
	fma.rn.f32 	%f83, %f79, 0f40000000, 0f40400000;
	fma.rn.f32 	%f84, %f80, 0f40000000, 0f40400000;
	fma.rn.f32 	%f85, %f81, 0f40000000, 0f40400000;
	fma.rn.f32 	%f86, %f82, 0f40000000, 0f40400000;
	fma.rn.f32 	%f87, %f83, 0f40000000, 0f40400000;
	fma.rn.f32 	%f88, %f84, 0f40000000, 0f40400000;
	fma.rn.f32 	%f89, %f85, 0f40000000, 0f40400000;
	fma.rn.f32 	%f90, %f86, 0f40000000, 0f40400000;
	fma.rn.f32 	%f91, %f87, 0f40000000, 0f40400000;
	fma.rn.f32 	%f92, %f88, 0f40000000, 0f40400000;
	fma.rn.f32 	%f93, %f89, 0f40000000, 0f40400000;
	fma.rn.f32 	%f94, %f90, 0f40000000, 0f40400000;
	fma.rn.f32 	%f95, %f91, 0f40000000, 0f40400000;
	fma.rn.f32 	%f96, %f92, 0f40000000, 0f40400000;
	fma.rn.f32 	%f97, %f93, 0f40000000, 0f40400000;
	fma.rn.f32 	%f98, %f94, 0f40000000, 0f40400000;
	fma.rn.f32 	%f99, %f95, 0f40000000, 0f40400000;
	fma.rn.f32 	%f100, %f96, 0f40000000, 0f40400000;
	fma.rn.f32 	%f101, %f97, 0f40000000, 0f40400000;
	fma.rn.f32 	%f118, %f98, 0f40000000, 0f40400000;
	fma.rn.f32 	%f119, %f99, 0f40000000, 0f40400000;
	fma.rn.f32 	%f120, %f100, 0f40000000, 0f40400000;
	fma.rn.f32 	%f121, %f101, 0f40000000, 0f40400000;
	add.s32 	%r11, %r11, 16;
	setp.ne.s32 	%p3, %r11, 0;
	@%p3 bra 	$L__BB1_3;
$L__BB1_4:
	setp.eq.s32 	%p4, %r1, 0;
	@%p4 bra 	$L__BB1_7;
	neg.s32 	%r12, %r1;
$L__BB1_6:
	.pragma "nounroll";
	fma.rn.f32 	%f118, %f118, 0f40000000, 0f40400000;
	fma.rn.f32 	%f119, %f119, 0f40000000, 0f40400000;
	fma.rn.f32 	%f120, %f120, 0f40000000, 0f40400000;
	fma.rn.f32 	%f121, %f121, 0f40000000, 0f40400000;
	add.s32 	%r12, %r12, 1;
	setp.ne.s32 	%p5, %r12, 0;
	@%p5 bra 	$L__BB1_6;
$L__BB1_7:
	cvta.to.global.u64 	%rd5, %rd1;
	cvta.to.global.u64 	%rd6, %rd2;
	cvta.to.global.u64 	%rd7, %rd3;
	cvta.to.global.u64 	%rd8, %rd4;
	mov.u32 	%r10, %tid.x;
	mul.wide.u32 	%rd9, %r10, 4;
	add.s64 	%rd10, %rd5, %rd9;
	st.global.f32 	[%rd10], %f118;
	add.s64 	%rd11, %rd6, %rd9;
	st.global.f32 	[%rd11], %f119;
	add.s64 	%rd12, %rd7, %rd9;
	st.global.f32 	[%rd12], %f120;
	add.s64 	%rd13, %rd8, %rd9;
	st.global.f32 	[%rd13], %f121;
	ret;

}


// ===== COMPILED SASS (sm_100) =====

	.target	sm_100

	.elftype	@"ET_EXEC"


//--------------------- .note.nv.tkinfo           --------------------------
	.section	.note.nv.tkinfo,"",@"SHT_NOTE"
	.sectionflags	@"SHF_NOTE_NV_TKINFO"
	.tkinfo
        /*0018*/ 	.word	0x00000002
        /*0030*/ 	.string	""
        /*0030*/ 	.string	"ptxas"
        /*0030*/ 	.string	"Cuda compilation tools, release 13.0, V13.0.88"
        /*0030*/ 	.string	"Build cuda_13.0.r13.0/compiler.36424714_0"
        /*0030*/ 	.string	"-arch sm_100 -m 64 "



//--------------------- .note.nv.cuinfo           --------------------------
	.section	.note.nv.cuinfo,"",@"SHT_NOTE"
	.sectionflags	@"SHF_NOTE_NV_CUINFO"
        /*0018*/ 	.short	0x0002
        /*001a*/ 	.short	0x0064
        /*001c*/ 	.short	0x0082
	.zero		2


//--------------------- .nv.info                  --------------------------
	.section	.nv.info,"",@"SHT_CUDA_INFO"
	.align	4


	//----- nvinfo : EIATTR_REGCOUNT
	.align		4
        /*0000*/ 	.byte	0x04, 0x2f
        /*0002*/ 	.short	(.L_1 - .L_0)
	.align		4
.L_0:
        /*0004*/ 	.word	index@(_Z5ilp_1Pfi)
        /*0008*/ 	.word	0x0000000a


	//----- nvinfo : EIATTR_FRAME_SIZE
	.align		4
.L_1:
        /*000c*/ 	.byte	0x04, 0x11
        /*000e*/ 	.short	(.L_3 - .L_2)
	.align		4
.L_2:
        /*0010*/ 	.word	index@(_Z5ilp_1Pfi)
        /*0014*/ 	.word	0x00000000


	//----- nvinfo : EIATTR_REGCOUNT
	.align		4
.L_3:
        /*0018*/ 	.byte	0x04, 0x2f
        /*001a*/ 	.short	(.L_5 - .L_4)
	.align		4
.L_4:
        /*001c*/ 	.word	index@(_Z5ilp_4PfS_S_S_i)
        /*0020*/ 	.word	0x00000016


	//----- nvinfo : EIATTR_FRAME_SIZE
	.align		4
.L_5:
        /*0024*/ 	.byte	0x04, 0x11
        /*0026*/ 	.short	(.L_7 - .L_6)
	.align		4
.L_6:
        /*0028*/ 	.word	index@(_Z5ilp_4PfS_S_S_i)
        /*002c*/ 	.word	0x00000000


	//----- nvinfo : EIATTR_MIN_STACK_SIZE
	.align		4
.L_7:
        /*0030*/ 	.byte	0x04, 0x12
        /*0032*/ 	.short	(.L_9 - .L_8)
	.align		4
.L_8:
        /*0034*/ 	.word	index@(_Z5ilp_4PfS_S_S_i)
        /*0038*/ 	.word	0x00000000


	//----- nvinfo : EIATTR_MIN_STACK_SIZE
	.align		4
.L_9:
        /*003c*/ 	.byte	0x04, 0x12
        /*003e*/ 	.short	(.L_11 - .L_10)
	.align		4
.L_10:
        /*0040*/ 	.word	index@(_Z5ilp_1Pfi)
        /*0044*/ 	.word	0x00000000
.L_11:


//--------------------- .nv.compat                --------------------------
	.section	.nv.compat,"",@"SHT_CUDA_COMPAT_INFO"
	.align	4
        /*0000*/ 	.byte	0x02, 0x09, 0x00, 0x00, 0x02, 0x02, 0x01, 0x00, 0x02, 0x05, 0x05, 0x00, 0x03, 0x07, 0x01, 0x01
        /*0010*/ 	.byte	0x02, 0x03, 0x00, 0x00, 0x02, 0x06, 0x01, 0x00, 0x04, 0x0b, 0x08, 0x00, 0x09, 0x00, 0x00, 0x00
        /*0020*/ 	.byte	0x00, 0x00, 0x00, 0x00


//--------------------- .nv.info._Z5ilp_4PfS_S_S_i --------------------------
	.section	.nv.info._Z5ilp_4PfS_S_S_i,"",@"SHT_CUDA_INFO"
	.sectionflags	@""
	.align	4


	//----- nvinfo : EIATTR_CUDA_API_VERSION
	.align		4
        /*0000*/ 	.byte	0x04, 0x37
        /*0002*/ 	.short	(.L_13 - .L_12)
.L_12:
        /*0004*/ 	.word	0x00000082


	//----- nvinfo : EIATTR_KPARAM_INFO
	.align		4
.L_13:
        /*0008*/ 	.byte	0x04, 0x17
        /*000a*/ 	.short	(.L_15 - .L_14)
.L_14:
        /*000c*/ 	.word	0x00000000
        /*0010*/ 	.short	0x0004
        /*0012*/ 	.short	0x0020
        /*0014*/ 	.byte	0x00, 0xf0, 0x11, 0x00


	//----- nvinfo : EIATTR_KPARAM_INFO
	.align		4
.L_15:
        /*0018*/ 	.byte	0x04, 0x17
        /*001a*/ 	.short	(.L_17 - .L_16)
.L_16:
        /*001c*/ 	.word	0x00000000
        /*0020*/ 	.short	0x0003
        /*0022*/ 	.short	0x0018
        /*0024*/ 	.byte	0x00, 0xf5, 0x21, 0x00


	//----- nvinfo : EIATTR_KPARAM_INFO
	.align		4
.L_17:
        /*0028*/ 	.byte	0x04, 0x17
        /*002a*/ 	.short	(.L_19 - .L_18)
.L_18:
        /*002c*/ 	.word	0x00000000
        /*0030*/ 	.short	0x0002
        /*0032*/ 	.short	0x0010
        /*0034*/ 	.byte	0x00, 0xf5, 0x21, 0x00


	//----- nvinfo : EIATTR_KPARAM_INFO
	.align		4
.L_19:
        /*0038*/ 	.byte	0x04, 0x17
        /*003a*/ 	.short	(.L_21 - .L_20)
.L_20:
        /*003c*/ 	.word	0x00000000
        /*0040*/ 	.short	0x0001
        /*0042*/ 	.short	0x0008
        /*0044*/ 	.byte	0x00, 0xf5, 0x21, 0x00


	//----- nvinfo : EIATTR_KPARAM_INFO
	.align		4
.L_21:
        /*0048*/ 	.byte	0x04, 0x17
        /*004a*/ 	.short	(.L_23 - .L_22)
.L_22:
        /*004c*/ 	.word	0x00000000
        /*0050*/ 	.short	0x0000
        /*0052*/ 	.short	0x0000
        /*0054*/ 	.byte	0x00, 0xf5, 0x21, 0x00


	//----- nvinfo : EIATTR_SPARSE_MMA_MASK
	.align		4
.L_23:
        /*0058*/ 	.byte	0x03, 0x50
        /*005a*/ 	.short	0x0000


	//----- nvinfo : EIATTR_MAXREG_COUNT
	.align		4
        /*005c*/ 	.byte	0x03, 0x1b
        /*005e*/ 	.short	0x00ff


	//----- nvinfo : EIATTR_MERCURY_ISA_VERSION
	.align		4
        /*0060*/ 	.byte	0x03, 0x5f
        /*0062*/ 	.short	0x0101


	//----- nvinfo : EIATTR_VRC_CTA_INIT_COUNT
	.align		4
        /*0064*/ 	.byte	0x02, 0x4a
	.zero		1
	.zero		1


	//----- nvinfo : EIATTR_EXIT_INSTR_OFFSETS
	.align		4
        /*0068*/ 	.byte	0x04, 0x1c
        /*006a*/ 	.short	(.L_25 - .L_24)


	//   ....[0]....
.L_24:
        /*006c*/ 	.word	0x00000720


	//----- nvinfo : EIATTR_CBANK_PARAM_SIZE
	.align		4
.L_25:
        /*0070*/ 	.byte	0x03, 0x19
        /*0072*/ 	.short	0x0024


	//----- nvinfo : EIATTR_PARAM_CBANK
	.align		4
        /*0074*/ 	.byte	0x04, 0x0a
        /*0076*/ 	.short	(.L_27 - .L_26)
	.align		4
.L_26:
        /*0078*/ 	.word	index@(.nv.constant0._Z5ilp_4PfS_S_S_i)
        /*007c*/ 	.short	0x0380
        /*007e*/ 	.short	0x0024


	//----- nvinfo : EIATTR_SW_WAR
	.align		4
.L_27:
        /*0080*/ 	.byte	0x04, 0x36
        /*0082*/ 	.short	(.L_29 - .L_28)
.L_28:
        /*0084*/ 	.word	0x00000008
.L_29:


//--------------------- .nv.info._Z5ilp_1Pfi      --------------------------
	.section	.nv.info._Z5ilp_1Pfi,"",@"SHT_CUDA_INFO"
	.sectionflags	@""
	.align	4


	//----- nvinfo : EIATTR_CUDA_API_VERSION
	.align		4
        /*0000*/ 	.byte	0x04, 0x37
        /*0002*/ 	.short	(.L_31 - .L_30)
.L_30:
        /*0004*/ 	.word	0x00000082


	//----- nvinfo : EIATTR_KPARAM_INFO
	.align		4
.L_31:
        /*0008*/ 	.byte	0x04, 0x17
        /*000a*/ 	.short	(.L_33 - .L_32)
.L_32:
        /*000c*/ 	.word	0x00000000
        /*0010*/ 	.short	0x0001
        /*0012*/ 	.short	0x0008
        /*0014*/ 	.byte	0x00, 0xf0, 0x11, 0x00


	//----- nvinfo : EIATTR_KPARAM_INFO
	.align		4
.L_33:
        /*0018*/ 	.byte	0x04, 0x17
        /*001a*/ 	.short	(.L_35 - .L_34)
.L_34:
        /*001c*/ 	.word	0x00000000
        /*0020*/ 	.short	0x0000
        /*0022*/ 	.short	0x0000
        /*0024*/ 	.byte	0x00, 0xf5, 0x21, 0x00


	//----- nvinfo : EIATTR_SPARSE_MMA_MASK
	.align		4
.L_35:
        /*0028*/ 	.byte	0x03, 0x50
        /*002a*/ 	.short	0x0000


	//----- nvinfo : EIATTR_MAXREG_COUNT
	.align		4
        /*002c*/ 	.byte	0x03, 0x1b
        /*002e*/ 	.short	0x00ff


	//----- nvinfo : EIATTR_MERCURY_ISA_VERSION
	.align		4
        /*0030*/ 	.byte	0x03, 0x5f
        /*0032*/ 	.short	0x0101


	//----- nvinfo : EIATTR_VRC_CTA_INIT_COUNT
	.align		4
        /*0034*/ 	.byte	0x02, 0x4a
	.zero		1
	.zero		1


	//----- nvinfo : EIATTR_EXIT_INSTR_OFFSETS
	.align		4
        /*0038*/ 	.byte	0x04, 0x1c
        /*003a*/ 	.short	(.L_37 - .L_36)


	//   ....[0]....
.L_36:
        /*003c*/ 	.word	0x000002d0


	//----- nvinfo : EIATTR_CBANK_PARAM_SIZE
	.align		4
.L_37:
        /*0040*/ 	.byte	0x03, 0x19
        /*0042*/ 	.short	0x000c


	//----- nvinfo : EIATTR_PARAM_CBANK
	.align		4
        /*0044*/ 	.byte	0x04, 0x0a
        /*0046*/ 	.short	(.L_39 - .L_38)
	.align		4
.L_38:
        /*0048*/ 	.word	index@(.nv.constant0._Z5ilp_1Pfi)
        /*004c*/ 	.short	0x0380
        /*004e*/ 	.short	0x000c


	//----- nvinfo : EIATTR_SW_WAR
	.align		4
.L_39:
        /*0050*/ 	.byte	0x04, 0x36
        /*0052*/ 	.short	(.L_41 - .L_40)
.L_40:
        /*0054*/ 	.word	0x00000008
.L_41:


//--------------------- .nv.callgraph             --------------------------
	.section	.nv.callgraph,"",@"SHT_CUDA_CALLGRAPH"
	.align	4
	.sectionentsize	8
	.align		4
        /*0000*/ 	.word	0x00000000
	.align		4
        /*0004*/ 	.word	0xffffffff
	.align		4
        /*0008*/ 	.word	0x00000000
	.align		4
        /*000c*/ 	.word	0xfffffffe
	.align		4
        /*0010*/ 	.word	0x00000000
	.align		4
        /*0014*/ 	.word	0xfffffffd
	.align		4
        /*0018*/ 	.word	0x00000000
	.align		4
        /*001c*/ 	.word	0xfffffffc


//--------------------- .text._Z5ilp_4PfS_S_S_i   --------------------------
	.section	.text._Z5ilp_4PfS_S_S_i,"ax",@progbits
	.align	128
        .global         _Z5ilp_4PfS_S_S_i
        .type           _Z5ilp_4PfS_S_S_i,@function
        .size           _Z5ilp_4PfS_S_S_i,(.L_x_10 - _Z5ilp_4PfS_S_S_i)
        .other          _Z5ilp_4PfS_S_S_i,@"STO_CUDA_ENTRY STV_DEFAULT"
_Z5ilp_4PfS_S_S_i:
.text._Z5ilp_4PfS_S_S_i:
[----:B------:R-:W-:Y:S01]  /*0000*/  LDC R1, c[0x0][0x37c] ;  /* 0x0000df00ff017b82 */ /* 0x000fe20000000800 */
[----:B------:R-:W0:Y:S01]  /*0010*/  LDCU UR5, c[0x0][0x3a0] ;  /* 0x00007400ff0577ac */ /* 0x000e220008000800 */
[----:B------:R-:W-:Y:S01]  /*0020*/  HFMA2 R11, -RZ, RZ, 2.375, 0 ;  /* 0x40c00000ff0b7431 */ /* 0x000fe200000001ff */
[----:B------:R-:W-:Y:S01]  /*0030*/  MOV R13, 0x40a00000 ;  /* 0x40a00000000d7802 */ /* 0x000fe20000000f00 */
[----:B------:R-:W-:Y:S01]  /*0040*/  HFMA2 R15, -RZ, RZ, 2.25, 0 ;  /* 0x40800000ff0f7431 */ /* 0x000fe200000001ff */
[----:B------:R-:W-:Y:S01]  /*0050*/  MOV R17, 0x3f800000 ;  /* 0x3f80000000117802 */ /* 0x000fe20000000f00 */
[----:B------:R-:W1:Y:S01]  /*0060*/  LDCU.64 UR6, c[0x0][0x358] ;  /* 0x00006b00ff0677ac */ /* 0x000e620008000a00 */
[----:B0-----:R-:W-:-:S09]  /*0070*/  UISETP.GE.AND UP0, UPT, UR5, 0x1, UPT ;  /* 0x000000010500788c */ /* 0x001fd2000bf06270 */
[----:B-1----:R-:W-:Y:S05]  /*0080*/  BRA.U !UP0, `(.L_x_0) ;  /* 0x0000000508707547 */ /* 0x002fea000b800000 */
[----:B------:R-:W-:Y:S01]  /*0090*/  UISETP.GE.U32.AND UP1, UPT, UR5, 0x10, UPT ;  /* 0x000000100500788c */ /* 0x000fe2000bf26070 */
[----:B------:R-:W-:Y:S01]  /*00a0*/  MOV R17, 0x3f800000 ;  /* 0x3f80000000117802 */ /* 0x000fe20000000f00 */
[----:B------:R-:W-:Y:S01]  /*00b0*/  ULOP3.LUT UR4, UR5, 0xf, URZ, 0xc0, !UPT ;  /* 0x0000000f05047892 */ /* 0x000fe2000f8ec0ff */
[----:B------:R-:W-:Y:S02]  /*00c0*/  MOV R15, 0x40800000 ;  /* 0x40800000000f7802 */ /* 0x000fe40000000f00 */
[----:B------:R-:W-:Y:S01]  /*00d0*/  MOV R13, 0x40a00000 ;  /* 0x40a00000000d7802 */ /* 0x000fe20000000f00 */
[----:B------:R-:W-:Y:S01]  /*00e0*/  UISETP.NE.AND UP0, UPT, UR4, URZ, UPT ;  /* 0x000000ff0400728c */ /* 0x000fe2000bf05270 */
[----:B------:R-:W-:Y:S02]  /*00f0*/  MOV R11, 0x40c00000 ;  /* 0x40c00000000b7802 */ /* 0x000fe40000000f00 */
[----:B------:R-:W-:Y:S08]  /*0100*/  BRA.U !UP1, `(.L_x_1) ;  /* 0x0000000509287547 */ /* 0x000ff0000b800000 */
[----:B------:R-:W-:Y:S01]  /*0110*/  HFMA2 R17, -RZ, RZ, 1.875, 0 ;  /* 0x3f800000ff117431 */ /* 0x000fe200000001ff */
[----:B------:R-:W-:Y:S01]  /*0120*/  ULOP3.LUT UR5, UR5, 0x7ffffff0, URZ, 0xc0, !UPT ;  /* 0x7ffffff005057892 */ /* 0x000fe2000f8ec0ff */
[----:B------:R-:W-:Y:S01]  /*0130*/  HFMA2 R13, -RZ, RZ, 2.3125, 0 ;  /* 0x40a00000ff0d7431 */ /* 0x000fe200000001ff */
[----:B------:R-:W-:Y:S02]  /*0140*/  MOV R15, 0x40800000 ;  /* 0x40800000000f7802 */ /* 0x000fe40000000f00 */
[----:B------:R-:W-:Y:S01]  /*0150*/  MOV R11, 0x40c00000 ;  /* 0x40c00000000b7802 */ /* 0x000fe20000000f00 */
[----:B------:R-:W-:-:S12]  /*0160*/  UIADD3 UR5, UPT, UPT, -UR5, URZ, URZ ;  /* 0x000000ff05057290 */ /* 0x000fd8000fffe1ff */
.L_x_2:
[----:B------:R-:W-:Y:S01]  /*0170*/  MOV R0, 0x40000000 ;  /* 0x4000000000007802 */ /* 0x000fe20000000f00 */
[----:B------:R-:W-:-:S04]  /*0180*/  UIADD3 UR5, UPT, UPT, UR5, 0x10, URZ ;  /* 0x0000001005057890 */ /* 0x000fc8000fffe0ff */
[-C--:B------:R-:W-:Y:S01]  /*0190*/  FFMA R17, R17, R0.reuse, 3 ;  /* 0x4040000011117423 */ /* 0x080fe20000000000 */
        /* <DEDUP_REMOVED lines=51> */
[----:B------:R-:W-:Y:S01]  /*04d0*/  UISETP.NE.AND UP1, UPT, UR5, URZ, UPT ;  /* 0x000000ff0500728c */ /* 0x000fe2000bf25270 */
        /* <DEDUP_REMOVED lines=11> */
[----:B------:R-:W-:Y:S01]  /*0590*/  FFMA R11, R11, R0, 3 ;  /* 0x404000000b0b7423 */ /* 0x000fe20000000000 */
[----:B------:R-:W-:Y:S06]  /*05a0*/  BRA.U UP1, `(.L_x_2) ;  /* 0xfffffff901f07547 */ /* 0x000fec000b83ffff */
.L_x_1:
[----:B------:R-:W-:Y:S05]  /*05b0*/  BRA.U !UP0, `(.L_x_0) ;  /* 0x0000000108247547 */ /* 0x000fea000b800000 */
[----:B------:R-:W-:Y:S01]  /*05c0*/  HFMA2 R0, -RZ, RZ, 2, 0 ;  /* 0x40000000ff007431 */ /* 0x000fe200000001ff */
[----:B------:R-:W-:-:S12]  /*05d0*/  UIADD3 UR4, UPT, UPT, -UR4, URZ, URZ ;  /* 0x000000ff04047290 */ /* 0x000fd8000fffe1ff */
.L_x_3:
[----:B------:R-:W-:Y:S01]  /*05e0*/  UIADD3 UR4, UPT, UPT, UR4, 0x1, URZ ;  /* 0x0000000104047890 */ /* 0x000fe2000fffe0ff */
[-C--:B------:R-:W-:Y:S01]  /*05f0*/  FFMA R17, R17, R0.reuse, 3 ;  /* 0x4040000011117423 */ /* 0x080fe20000000000 */
[-C--:B------:R-:W-:Y:S01]  /*0600*/  FFMA R15, R15, R0.reuse, 3 ;  /* 0x404000000f0f7423 */ /* 0x080fe20000000000 */
[-C--:B------:R-:W-:Y:S01]  /*0610*/  FFMA R13, R13, R0.reuse, 3 ;  /* 0x404000000d0d7423 */ /* 0x080fe20000000000 */
[----:B------:R-:W-:Y:S01]  /*0620*/  UISETP.NE.AND UP0, UPT, UR4, URZ, UPT ;  /* 0x000000ff0400728c */ /* 0x000fe2000bf05270 */
[----:B------:R-:W-:-:S08]  /*0630*/  FFMA R11, R11, R0, 3 ;  /* 0x404000000b0b7423 */ /* 0x000fd00000000000 */
[----:B------:R-:W-:Y:S05]  /*0640*/  BRA.U UP0, `(.L_x_3) ;  /* 0xfffffffd00e47547 */ /* 0x000fea000b83ffff */
.L_x_0:
[----:B------:R-:W0:Y:S01]  /*0650*/  S2R R19, SR_TID.X ;  /* 0x0000000000137919 */ /* 0x000e220000002100 */
[----:B------:R-:W0:Y:S08]  /*0660*/  LDC.64 R2, c[0x0][0x380] ;  /* 0x0000e000ff027b82 */ /* 0x000e300000000a00 */
[----:B------:R-:W1:Y:S08]  /*0670*/  LDC.64 R4, c[0x0][0x388] ;  /* 0x0000e200ff047b82 */ /* 0x000e700000000a00 */
[----:B------:R-:W2:Y:S08]  /*0680*/  LDC.64 R6, c[0x0][0x390] ;  /* 0x0000e400ff067b82 */ /* 0x000eb00000000a00 */
[----:B------:R-:W3:Y:S01]  /*0690*/  LDC.64 R8, c[0x0][0x398] ;  /* 0x0000e600ff087b82 */ /* 0x000ee20000000a00 */
[----:B0-----:R-:W-:-:S04]  /*06a0*/  IMAD.WIDE.U32 R2, R19, 0x4, R2 ;  /* 0x0000000413027825 */ /* 0x001fc800078e0002 */
[C---:B-1----:R-:W-:Y:S01]  /*06b0*/  IMAD.WIDE.U32 R4, R19.reuse, 0x4, R4 ;  /* 0x0000000413047825 */ /* 0x042fe200078e0004 */
[----:B------:R-:W-:Y:S03]  /*06c0*/  STG.E desc[UR6][R2.64], R17 ;  /* 0x0000001102007986 */ /* 0x000fe6000c101906 */
[C---:B--2---:R-:W-:Y:S01]  /*06d0*/  IMAD.WIDE.U32 R6, R19.reuse, 0x4, R6 ;  /* 0x0000000413067825 */ /* 0x044fe200078e0006 */
[----:B------:R-:W-:Y:S04]  /*06e0*/  STG.E desc[UR6][R4.64], R15 ;  /* 0x0000000f04007986 */ /* 0x000fe8000c101906 */
[----:B------:R-:W-:Y:S01]  /*06f0*/  STG.E desc[UR6][R6.64], R13 ;  /* 0x0000000d06007986 */ /* 0x000fe2000c101906 */
[----:B---3--:R-:W-:-:S05]  /*0700*/  IMAD.WIDE.U32 R8, R19, 0x4, R8 ;  /* 0x0000000413087825 */ /* 0x008fca00078e0008 */
[----:B------:R-:W-:Y:S01]  /*0710*/  STG.E desc[UR6][R8.64], R11 ;  /* 0x0000000b08007986 */ /* 0x000fe2000c101906 */
[----:B------:R-:W-:Y:S05]  /*0720*/  EXIT ;  /* 0x000000000000794d */ /* 0x000fea0003800000 */
.L_x_4:
[----:B------:R-:W-:-:S00]  /*0730*/  BRA `(.L_x_4) ;  /* 0xfffffffc00fc7947 */ /* 0x000fc0000383ffff */
[----:B------:R-:W-:-:S00]  /*0740*/  NOP ;  /* 0x0000000000007918 */ /* 0x000fc00000000000 */
        /* <DEDUP_REMOVED lines=11> */
.L_x_10:


//--------------------- .text._Z5ilp_1Pfi         --------------------------
	.section	.text._Z5ilp_1Pfi,"ax",@progbits
	.align	128
        .global         _Z5ilp_1Pfi
        .type           _Z5ilp_1Pfi,@function
        .size           _Z5ilp_1Pfi,(.L_x_11 - _Z5ilp_1Pfi)
        .other          _Z5ilp_1Pfi,@"STO_CUDA_ENTRY STV_DEFAULT"
_Z5ilp_1Pfi:
.text._Z5ilp_1Pfi:
[----:B------:R-:W-:Y:S01]  /*0000*/  LDC R1, c[0x0][0x37c] ;  /* 0x0000df00ff017b82 */ /* 0x000fe20000000800 */
[----:B------:R-:W0:Y:S01]  /*0010*/  LDCU UR5, c[0x0][0x388] ;  /* 0x00007100ff0577ac */ /* 0x000e220008000800 */
[----:B------:R-:W-:Y:S01]  /*0020*/  HFMA2 R5, -RZ, RZ, 1.875, 0 ;  /* 0x3f800000ff057431 */ /* 0x000fe200000001ff */
[----:B------:R-:W1:Y:S01]  /*0030*/  LDCU.64 UR6, c[0x0][0x358] ;  /* 0x00006b00ff0677ac */ /* 0x000e620008000a00 */
[----:B0-----:R-:W-:-:S09]  /*0040*/  UISETP.GE.AND UP0, UPT, UR5, 0x1, UPT ;  /* 0x000000010500788c */ /* 0x001fd2000bf06270 */
[----:B-1----:R-:W-:Y:S05]  /*0050*/  BRA.U !UP0, `(.L_x_5) ;  /* 0x00000001088c7547 */ /* 0x002fea000b800000 */
[----:B------:R-:W-:Y:S01]  /*0060*/  UISETP.GE.U32.AND UP1, UPT, UR5, 0x10, UPT ;  /* 0x000000100500788c */ /* 0x000fe2000bf26070 */
[----:B------:R-:W-:Y:S01]  /*0070*/  MOV R5, 0x3f800000 ;  /* 0x3f80000000057802 */ /* 0x000fe20000000f00 */
[----:B------:R-:W-:-:S04]  /*0080*/  ULOP3.LUT UR4, UR5, 0xf, URZ, 0xc0, !UPT ;  /* 0x0000000f05047892 */ /* 0x000fc8000f8ec0ff */
[----:B------:R-:W-:-:S03]  /*0090*/  UISETP.NE.AND UP0, UPT, UR4, URZ, UPT ;  /* 0x000000ff0400728c */ /* 0x000fc6000bf05270 */
[----:B------:R-:W-:Y:S08]  /*00a0*/  BRA.U !UP1, `(.L_x_6) ;  /* 0x00000001095c7547 */ /* 0x000ff0000b800000 */
[----:B------:R-:W-:Y:S01]  /*00b0*/  HFMA2 R0, -RZ, RZ, 2, 0 ;  /* 0x40000000ff007431 */ /* 0x000fe200000001ff */
[----:B------:R-:W-:Y:S01]  /*00c0*/  ULOP3.LUT UR5, UR5, 0x7ffffff0, URZ, 0xc0, !UPT ;  /* 0x7ffffff005057892 */ /* 0x000fe2000f8ec0ff */
[----:B------:R-:W-:-:S03]  /*00d0*/  MOV R5, 0x3f800000 ;  /* 0x3f80000000057802 */ /* 0x000fc60000000f00 */
[----:B------:R-:W-:-:S12]  /*00e0*/  UIADD3 UR5, UPT, UPT, -UR5, URZ, URZ ;  /* 0x000000ff05057290 */ /* 0x000fd8000fffe1ff */
.L_x_7:
[----:B------:R-:W-:Y:S01]  /*00f0*/  FFMA R5, R5, R0, 3 ;  /* 0x4040000005057423 */ /* 0x000fe20000000000 */
[----:B------:R-:W-:-:S03]  /*0100*/  UIADD3 UR5, UPT, UPT, UR5, 0x10, URZ ;  /* 0x0000001005057890 */ /* 0x000fc6000fffe0ff */
[----:B------:R-:W-:Y:S01]  /*0110*/  FFMA R5, R5, R0, 3 ;  /* 0x4040000005057423 */ /* 0x000fe20000000000 */
[----:B------:R-:W-:-:S03]  /*0120*/  UISETP.NE.AND UP1, UPT, UR5, URZ, UPT ;  /* 0x000000ff0500728c */ /* 0x000fc6000bf25270 */
[----:B------:R-:W-:-:S04]  /*0130*/  FFMA R5, R5, R0, 3 ;  /* 0x4040000005057423 */ /* 0x000fc80000000000 */
        /* <DEDUP_REMOVED lines=12> */
[----:B------:R-:W-:Y:S01]  /*0200*/  FFMA R5, R5, R0, 3 ;  /* 0x4040000005057423 */ /* 0x000fe20000000000 */
[----:B------:R-:W-:Y:S06]  /*0210*/  BRA.U UP1, `(.L_x_7) ;  /* 0xfffffffd01b47547 */ /* 0x000fec000b83ffff */
.L_x_6:
[----:B------:R-:W-:Y:S05]  /*0220*/  BRA.U !UP0, `(.L_x_5) ;  /* 0x0000000108187547 */ /* 0x000fea000b800000 */
[----:B------:R-:W-:Y:S01]  /*0230*/  MOV R0, 0x40000000 ;  /* 0x4000000000007802 */ /* 0x000fe20000000f00 */
[----:B------:R-:W-:-:S12]  /*0240*/  UIADD3 UR4, UPT, UPT, -UR4, URZ, URZ ;  /* 0x000000ff04047290 */ /* 0x000fd8000fffe1ff */
.L_x_8:
[----:B------:R-:W-:Y:S01]  /*0250*/  UIADD3 UR4, UPT, UPT, UR4, 0x1, URZ ;  /* 0x0000000104047890 */ /* 0x000fe2000fffe0ff */
[----:B------:R-:W-:-:S03]  /*0260*/  FFMA R5, R5, R0, 3 ;  /* 0x4040000005057423 */ /* 0x000fc60000000000 */
[----:B------:R-:W-:-:S09]  /*0270*/  UISETP.NE.AND UP0, UPT, UR4, URZ, UPT ;  /* 0x000000ff0400728c */ /* 0x000fd2000bf05270 */
[----:B------:R-:W-:Y:S05]  /*0280*/  BRA.U UP0, `(.L_x_8) ;  /* 0xfffffffd00f07547 */ /* 0x000fea000b83ffff */
.L_x_5:
[----:B------:R-:W0:Y:S01]  /*0290*/  S2R R7, SR_TID.X ;  /* 0x0000000000077919 */ /* 0x000e220000002100 */
[----:B------:R-:W0:Y:S02]  /*02a0*/  LDC.64 R2, c[0x0][0x380] ;  /* 0x0000e000ff027b82 */ /* 0x000e240000000a00 */
[----:B0-----:R-:W-:-:S05]  /*02b0*/  IMAD.WIDE.U32 R2, R7, 0x4, R2 ;  /* 0x0000000407027825 */ /* 0x001fca00078e0002 */
[----:B------:R-:W-:Y:S01]  /*02c0*/  STG.E desc[UR6][R2.64], R5 ;  /* 0x0000000502007986 */ /* 0x000fe2000c101906 */
[----:B------:R-:W-:Y:S05]  /*02d0*/  EXIT ;  /* 0x000000000000794d */ /* 0x000fea0003800000 */
.L_x_9:
        /* <DEDUP_REMOVED lines=10> */
.L_x_11:


//--------------------- .nv.shared.reserved.0     --------------------------
	.section	.nv.shared.reserved.0,"aw",@nobits
	.weak		__nv_reservedSMEM_offset_0_alias
	.size		__nv_reservedSMEM_offset_0_alias, 0, 64
	.other		__nv_reservedSMEM_offset_0_alias,@"STO_CUDA_RESERVED_SHARED STV_DEFAULT"
__nv_reservedSMEM_offset_0_alias:
	.zero		0
	.zero		64


//--------------------- .nv.constant0._Z5ilp_4PfS_S_S_i --------------------------
	.section	.nv.constant0._Z5ilp_4PfS_S_S_i,"a",@progbits
	.sectionflags	@""
	.align	4
.nv.constant0._Z5ilp_4PfS_S_S_i:
	.zero		932


//--------------------- .nv.constant0._Z5ilp_1Pfi --------------------------
	.section	.nv.constant0._Z5ilp_1Pfi,"a",@progbits
	.sectionflags	@""
	.align	4
.nv.constant0._Z5ilp_1Pfi:
	.zero		908


//--------------------- SYMBOLS --------------------------

	.type		.nv.reservedSmem.offset0,@object
	.size		.nv.reservedSmem.offset0,0x4
